//
// Generated by NVIDIA NVVM Compiler
//
// Compiler Build ID: CL-36424714
// Cuda compilation tools, release 13.0, V13.0.88
// Based on NVVM 20.0.0
//

.version 9.0
.target sm_100
.address_size 64

	// .globl	_Z16kernel_grayscaleP6uchar4S0_ii

.visible .entry _Z16kernel_grayscaleP6uchar4S0_ii(
	.param .u64 .ptr .align 1 _Z16kernel_grayscaleP6uchar4S0_ii_param_0,
	.param .u64 .ptr .align 1 _Z16kernel_grayscaleP6uchar4S0_ii_param_1,
	.param .u32 _Z16kernel_grayscaleP6uchar4S0_ii_param_2,
	.param .u32 _Z16kernel_grayscaleP6uchar4S0_ii_param_3
)
{
	.reg .pred 	%p<3>;
	.reg .b16 	%rs<7>;
	.reg .b32 	%r<20>;
	.reg .b64 	%rd<8>;
	.reg .b64 	%fd<7>;

	ld.param.u64 	%rd1, [_Z16kernel_grayscaleP6uchar4S0_ii_param_0];
	ld.param.u64 	%rd2, [_Z16kernel_grayscaleP6uchar4S0_ii_param_1];
	ld.param.u32 	%r3, [_Z16kernel_grayscaleP6uchar4S0_ii_param_2];
	ld.param.u32 	%r4, [_Z16kernel_grayscaleP6uchar4S0_ii_param_3];
	mov.u32 	%r5, %ntid.y;
	mov.u32 	%r6, %ctaid.y;
	mov.u32 	%r7, %tid.y;
	mad.lo.s32 	%r1, %r5, %r6, %r7;
	setp.ge.s32 	%p1, %r1, %r4;
	@%p1 bra 	$L__BB0_3;
	mov.u32 	%r8, %ntid.x;
	mov.u32 	%r9, %ctaid.x;
	mov.u32 	%r10, %tid.x;
	mad.lo.s32 	%r2, %r8, %r9, %r10;
	setp.ge.s32 	%p2, %r2, %r3;
	@%p2 bra 	$L__BB0_3;
	mad.lo.s32 	%r11, %r3, %r1, %r2;
	cvta.to.global.u64 	%rd3, %rd1;
	mul.wide.s32 	%rd4, %r11, 4;
	add.s64 	%rd5, %rd3, %rd4;
	ld.global.u32 	%r12, [%rd5];
	bfe.u32 	%r13, %r12, 0, 8;
	cvt.u16.u32 	%rs1, %r13;
	and.b16  	%rs2, %rs1, 255;
	bfe.u32 	%r14, %r12, 8, 8;
	cvt.u16.u32 	%rs3, %r14;
	and.b16  	%rs4, %rs3, 255;
	bfe.u32 	%r15, %r12, 16, 8;
	cvt.u16.u32 	%rs5, %r15;
	and.b16  	%rs6, %rs5, 255;
	cvt.rn.f64.u16 	%fd1, %rs2;
	cvt.rn.f64.u16 	%fd2, %rs4;
	mul.f64 	%fd3, %fd2, 0d3FE2E147AE147AE1;
	fma.rn.f64 	%fd4, %fd1, 0d3FBC28F5C28F5C29, %fd3;
	cvt.rn.f64.u16 	%fd5, %rs6;
	fma.rn.f64 	%fd6, %fd5, 0d3FD3333333333333, %fd4;
	cvt.rzi.u32.f64 	%r16, %fd6;
	cvta.to.global.u64 	%rd6, %rd2;
	add.s64 	%rd7, %rd6, %rd4;
	prmt.b32 	%r17, %r16, %r16, 0x3340U;
	prmt.b32 	%r18, %r17, %r17, 0x5410U;
	prmt.b32 	%r19, %r18, %r12, 0x7210U;
	st.global.u32 	[%rd7], %r19;
$L__BB0_3:
	ret;

}


// ===== COMPILED SASS (sm_100) =====

	.target	sm_100

	.elftype	@"ET_EXEC"


//--------------------- .note.nv.tkinfo           --------------------------
	.section	.note.nv.tkinfo,"",@"SHT_NOTE"
	.sectionflags	@"SHF_NOTE_NV_TKINFO"
	.tkinfo
        /*0018*/ 	.word	0x00000002
        /*0030*/ 	.string	""
        /*0030*/ 	.string	"ptxas"
        /*0030*/ 	.string	"Cuda compilation tools, release 13.0, V13.0.88"
        /*0030*/ 	.string	"Build cuda_13.0.r13.0/compiler.36424714_0"
        /*0030*/ 	.string	"-arch sm_100 -m 64 "



//--------------------- .note.nv.cuinfo           --------------------------
	.section	.note.nv.cuinfo,"",@"SHT_NOTE"
	.sectionflags	@"SHF_NOTE_NV_CUINFO"
        /*0018*/ 	.short	0x0002
        /*001a*/ 	.short	0x0064
        /*001c*/ 	.short	0x0082
	.zero		2


//--------------------- .nv.info                  --------------------------
	.section	.nv.info,"",@"SHT_CUDA_INFO"
	.align	4


	//----- nvinfo : EIATTR_REGCOUNT
	.align		4
        /*0000*/ 	.byte	0x04, 0x2f
        /*0002*/ 	.short	(.L_1 - .L_0)
	.align		4
.L_0:
        /*0004*/ 	.word	index@(_Z16kernel_grayscaleP6uchar4S0_ii)
        /*0008*/ 	.word	0x0000000e


	//----- nvinfo : EIATTR_FRAME_SIZE
	.align		4
.L_1:
        /*000c*/ 	.byte	0x04, 0x11
        /*000e*/ 	.short	(.L_3 - .L_2)
	.align		4
.L_2:
        /*0010*/ 	.word	index@(_Z16kernel_grayscaleP6uchar4S0_ii)
        /*0014*/ 	.word	0x00000000


	//----- nvinfo : EIATTR_MIN_STACK_SIZE
	.align		4
.L_3:
        /*0018*/ 	.byte	0x04, 0x12
        /*001a*/ 	.short	(.L_5 - .L_4)
	.align		4
.L_4:
        /*001c*/ 	.word	index@(_Z16kernel_grayscaleP6uchar4S0_ii)
        /*0020*/ 	.word	0x00000000
.L_5:


//--------------------- .nv.compat                --------------------------
	.section	.nv.compat,"",@"SHT_CUDA_COMPAT_INFO"
	.align	4
        /*0000*/ 	.byte	0x02, 0x09, 0x00, 0x00, 0x02, 0x02, 0x01, 0x00, 0x02, 0x05, 0x05, 0x00, 0x03, 0x07, 0x01, 0x01
        /*0010*/ 	.byte	0x02, 0x03, 0x00, 0x00, 0x02, 0x06, 0x01, 0x00, 0x04, 0x0b, 0x08, 0x00, 0x01, 0x00, 0x00, 0x00
        /*0020*/ 	.byte	0x00, 0x00, 0x00, 0x00


//--------------------- .nv.info._Z16kernel_grayscaleP6uchar4S0_ii --------------------------
	.section	.nv.info._Z16kernel_grayscaleP6uchar4S0_ii,"",@"SHT_CUDA_INFO"
	.sectionflags	@""
	.align	4


	//----- nvinfo : EIATTR_CUDA_API_VERSION
	.align		4
        /*0000*/ 	.byte	0x04, 0x37
        /*0002*/ 	.short	(.L_7 - .L_6)
.L_6:
        /*0004*/ 	.word	0x00000082


	//----- nvinfo : EIATTR_KPARAM_INFO
	.align		4
.L_7:
        /*0008*/ 	.byte	0x04, 0x17
        /*000a*/ 	.short	(.L_9 - .L_8)
.L_8:
        /*000c*/ 	.word	0x00000000
        /*0010*/ 	.short	0x0003
        /*0012*/ 	.short	0x0014
        /*0014*/ 	.byte	0x00, 0xf0, 0x11, 0x00


	//----- nvinfo : EIATTR_KPARAM_INFO
	.align		4
.L_9:
        /*0018*/ 	.byte	0x04, 0x17
        /*001a*/ 	.short	(.L_11 - .L_10)
.L_10:
        /*001c*/ 	.word	0x00000000
        /*0020*/ 	.short	0x0002
        /*0022*/ 	.short	0x0010
        /*0024*/ 	.byte	0x00, 0xf0, 0x11, 0x00


	//----- nvinfo : EIATTR_KPARAM_INFO
	.align		4
.L_11:
        /*0028*/ 	.byte	0x04, 0x17
        /*002a*/ 	.short	(.L_13 - .L_12)
.L_12:
        /*002c*/ 	.word	0x00000000
        /*0030*/ 	.short	0x0001
        /*0032*/ 	.short	0x0008
        /*0034*/ 	.byte	0x00, 0xf5, 0x21, 0x00


	//----- nvinfo : EIATTR_KPARAM_INFO
	.align		4
.L_13:
        /*0038*/ 	.byte	0x04, 0x17
        /*003a*/ 	.short	(.L_15 - .L_14)
.L_14:
        /*003c*/ 	.word	0x00000000
        /*0040*/ 	.short	0x0000
        /*0042*/ 	.short	0x0000
        /*0044*/ 	.byte	0x00, 0xf5, 0x21, 0x00


	//----- nvinfo : EIATTR_SPARSE_MMA_MASK
	.align		4
.L_15:
        /*0048*/ 	.byte	0x03, 0x50
        /*004a*/ 	.short	0x0000


	//----- nvinfo : EIATTR_MAXREG_COUNT
	.align		4
        /*004c*/ 	.byte	0x03, 0x1b
        /*004e*/ 	.short	0x00ff


	//----- nvinfo : EIATTR_MERCURY_ISA_VERSION
	.align		4
        /*0050*/ 	.byte	0x03, 0x5f
        /*0052*/ 	.short	0x0101


	//----- nvinfo : EIATTR_VRC_CTA_INIT_COUNT
	.align		4
        /*0054*/ 	.byte	0x02, 0x4a
	.zero		1
	.zero		1


	//----- nvinfo : EIATTR_EXIT_INSTR_OFFSETS
	.align		4
        /*0058*/ 	.byte	0x04, 0x1c
        /*005a*/ 	.short	(.L_17 - .L_16)


	//   ....[0]....
.L_16:
        /*005c*/ 	.word	0x00000070


	//   ....[1]....
        /*0060*/ 	.word	0x000000e0


	//   ....[2]....
        /*0064*/ 	.word	0x00000270


	//----- nvinfo : EIATTR_CBANK_PARAM_SIZE
	.align		4
.L_17:
        /*0068*/ 	.byte	0x03, 0x19
        /*006a*/ 	.short	0x0018


	//----- nvinfo : EIATTR_PARAM_CBANK
	.align		4
        /*006c*/ 	.byte	0x04, 0x0a
        /*006e*/ 	.short	(.L_19 - .L_18)
	.align		4
.L_18:
        /*0070*/ 	.word	index@(.nv.constant0._Z16kernel_grayscaleP6uchar4S0_ii)
        /*0074*/ 	.short	0x0380
        /*0076*/ 	.short	0x0018


	//----- nvinfo : EIATTR_SW_WAR
	.align		4
.L_19:
        /*0078*/ 	.byte	0x04, 0x36
        /*007a*/ 	.short	(.L_21 - .L_20)
.L_20:
        /*007c*/ 	.word	0x00000008
.L_21:


//--------------------- .nv.callgraph             --------------------------
	.section	.nv.callgraph,"",@"SHT_CUDA_CALLGRAPH"
	.align	4
	.sectionentsize	8
	.align		4
        /*0000*/ 	.word	0x00000000
	.align		4
        /*0004*/ 	.word	0xffffffff
	.align		4
        /*0008*/ 	.word	0x00000000
	.align		4
        /*000c*/ 	.word	0xfffffffe
	.align		4
        /*0010*/ 	.word	0x00000000
	.align		4
        /*0014*/ 	.word	0xfffffffd
	.align		4
        /*0018*/ 	.word	0x00000000
	.align		4
        /*001c*/ 	.word	0xfffffffc


//--------------------- .text._Z16kernel_grayscaleP6uchar4S0_ii --------------------------
	.section	.text._Z16kernel_grayscaleP6uchar4S0_ii,"ax",@progbits
	.align	128
        .global         _Z16kernel_grayscaleP6uchar4S0_ii
        .type           _Z16kernel_grayscaleP6uchar4S0_ii,@function
        .size           _Z16kernel_grayscaleP6uchar4S0_ii,(.L_x_1 - _Z16kernel_grayscaleP6uchar4S0_ii)
        .other          _Z16kernel_grayscaleP6uchar4S0_ii,@"STO_CUDA_ENTRY STV_DEFAULT"
_Z16kernel_grayscaleP6uchar4S0_ii:
.text._Z16kernel_grayscaleP6uchar4S0_ii:
[----:B------:R-:W-:Y:S01]  /*0000*/  LDC R1, c[0x0][0x37c] ;  /* 0x0000df00ff017b82 */ /* 0x000fe20000000800 */
[----:B------:R-:W0:Y:S01]  /*0010*/  S2R R0, SR_CTAID.Y ;  /* 0x0000000000007919 */ /* 0x000e220000002600 */
[----:B------:R-:W0:Y:S01]  /*0020*/  LDCU UR4, c[0x0][0x364] ;  /* 0x00006c80ff0477ac */ /* 0x000e220008000800 */
[----:B------:R-:W0:Y:S01]  /*0030*/  S2R R3, SR_TID.Y ;  /* 0x0000000000037919 */ /* 0x000e220000002200 */
[----:B------:R-:W1:Y:S01]  /*0040*/  LDCU UR5, c[0x0][0x394] ;  /* 0x00007280ff0577ac */ /* 0x000e620008000800 */
[----:B0-----:R-:W-:-:S05]  /*0050*/  IMAD R0, R0, UR4, R3 ;  /* 0x0000000400007c24 */ /* 0x001fca000f8e0203 */
[----:B-1----:R-:W-:-:S13]  /*0060*/  ISETP.GE.AND P0, PT, R0, UR5, PT ;  /* 0x0000000500007c0c */ /* 0x002fda000bf06270 */
[----:B------:R-:W-:Y:S05]  /*0070*/  @P0 EXIT ;  /* 0x000000000000094d */ /* 0x000fea0003800000 */
[----:B------:R-:W0:Y:S01]  /*0080*/  S2R R5, SR_CTAID.X ;  /* 0x0000000000057919 */ /* 0x000e220000002500 */
[----:B------:R-:W0:Y:S01]  /*0090*/  LDCU UR4, c[0x0][0x360] ;  /* 0x00006c00ff0477ac */ /* 0x000e220008000800 */
[----:B------:R-:W0:Y:S01]  /*00a0*/  S2R R2, SR_TID.X ;  /* 0x0000000000027919 */ /* 0x000e220000002100 */
[----:B------:R-:W1:Y:S01]  /*00b0*/  LDCU UR6, c[0x0][0x390] ;  /* 0x00007200ff0677ac */ /* 0x000e620008000800 */
[----:B0-----:R-:W-:-:S05]  /*00c0*/  IMAD R5, R5, UR4, R2 ;  /* 0x0000000405057c24 */ /* 0x001fca000f8e0202 */
[----:B-1----:R-:W-:-:S13]  /*00d0*/  ISETP.GE.AND P0, PT, R5, UR6, PT ;  /* 0x0000000605007c0c */ /* 0x002fda000bf06270 */
[----:B------:R-:W-:Y:S05]  /*00e0*/  @P0 EXIT ;  /* 0x000000000000094d */ /* 0x000fea0003800000 */
[----:B------:R-:W0:Y:S01]  /*00f0*/  LDC.64 R2, c[0x0][0x380] ;  /* 0x0000e000ff027b82 */ /* 0x000e220000000a00 */
[----:B------:R-:W1:Y:S01]  /*0100*/  LDCU.64 UR4, c[0x0][0x358] ;  /* 0x00006b00ff0477ac */ /* 0x000e620008000a00 */
[----:B------:R-:W-:-:S04]  /*0110*/  IMAD R11, R0, UR6, R5 ;  /* 0x00000006000b7c24 */ /* 0x000fc8000f8e0205 */
[----:B0-----:R-:W-:-:S05]  /*0120*/  IMAD.WIDE R2, R11, 0x4, R2 ;  /* 0x000000040b027825 */ /* 0x001fca00078e0202 */
[----:B-1----:R-:W2:Y:S01]  /*0130*/  LDG.E R0, desc[UR4][R2.64] ;  /* 0x0000000402007981 */ /* 0x002ea2000c1e1900 */
[----:B------:R-:W-:Y:S01]  /*0140*/  UMOV UR8, 0xae147ae1 ;  /* 0xae147ae100087882 */ /* 0x000fe20000000000 */
[----:B------:R-:W-:Y:S01]  /*0150*/  UMOV UR9, 0x3fe2e147 ;  /* 0x3fe2e14700097882 */ /* 0x000fe20000000000 */
[----:B--2---:R-:W0:Y:S08]  /*0160*/  I2F.F64.U8 R6, R0.B1 ;  /* 0x1000000000067312 */ /* 0x004e300000001800 */
[----:B------:R-:W1:Y:S01]  /*0170*/  I2F.F64.U8 R4, R0 ;  /* 0x0000000000047312 */ /* 0x000e620000001800 */
[----:B0-----:R-:W-:-:S07]  /*0180*/  DMUL R6, R6, UR8 ;  /* 0x0000000806067c28 */ /* 0x001fce0008000000 */
[----:B------:R-:W0:Y:S01]  /*0190*/  I2F.F64.U8 R8, R0.B2 ;  /* 0x2000000000087312 */ /* 0x000e220000001800 */
[----:B------:R-:W-:Y:S01]  /*01a0*/  UMOV UR8, 0xc28f5c29 ;  /* 0xc28f5c2900087882 */ /* 0x000fe20000000000 */
[----:B------:R-:W-:Y:S02]  /*01b0*/  UMOV UR9, 0x3fbc28f5 ;  /* 0x3fbc28f500097882 */ /* 0x000fe40000000000 */
[----:B-1----:R-:W-:Y:S01]  /*01c0*/  DFMA R4, R4, UR8, R6 ;  /* 0x0000000804047c2b */ /* 0x002fe20008000006 */
[----:B------:R-:W-:Y:S01]  /*01d0*/  UMOV UR8, 0x33333333 ;  /* 0x3333333300087882 */ /* 0x000fe20000000000 */
[----:B------:R-:W-:Y:S01]  /*01e0*/  UMOV UR9, 0x3fd33333 ;  /* 0x3fd3333300097882 */ /* 0x000fe20000000000 */
[----:B------:R-:W1:Y:S05]  /*01f0*/  LDC.64 R6, c[0x0][0x388] ;  /* 0x0000e200ff067b82 */ /* 0x000e6a0000000a00 */
[----:B0-----:R-:W-:-:S10]  /*0200*/  DFMA R4, R8, UR8, R4 ;  /* 0x0000000808047c2b */ /* 0x001fd40008000004 */
[----:B------:R-:W0:Y:S02]  /*0210*/  F2I.U32.F64.TRUNC R4, R4 ;  /* 0x0000000400047311 */ /* 0x000e24000030d000 */
[----:B0-----:R-:W-:-:S04]  /*0220*/  PRMT R2, R4, 0x3340, R4 ;  /* 0x0000334004027816 */ /* 0x001fc80000000004 */
[----:B------:R-:W-:Y:S01]  /*0230*/  PRMT R9, R2, 0x5410, R2 ;  /* 0x0000541002097816 */ /* 0x000fe20000000002 */
[----:B-1----:R-:W-:-:S03]  /*0240*/  IMAD.WIDE R2, R11, 0x4, R6 ;  /* 0x000000040b027825 */ /* 0x002fc600078e0206 */
[----:B------:R-:W-:-:S05]  /*0250*/  PRMT R9, R9, 0x7210, R0 ;  /* 0x0000721009097816 */ /* 0x000fca0000000000 */
[----:B------:R-:W-:Y:S01]  /*0260*/  STG.E desc[UR4][R2.64], R9 ;  /* 0x0000000902007986 */ /* 0x000fe2000c101904 */
[----:B------:R-:W-:Y:S05]  /*0270*/  EXIT ;  /* 0x000000000000794d */ /* 0x000fea0003800000 */
.L_x_0:
[----:B------:R-:W-:-:S00]  /*0280*/  BRA `(.L_x_0) ;  /* 0xfffffffc00fc7947 */ /* 0x000fc0000383ffff */
[----:B------:R-:W-:-:S00]  /*0290*/  NOP ;  /* 0x0000000000007918 */ /* 0x000fc00000000000 */
        /* <DEDUP_REMOVED lines=14> */
.L_x_1:


//--------------------- .nv.shared.reserved.0     --------------------------
	.section	.nv.shared.reserved.0,"aw",@nobits
	.weak		__nv_reservedSMEM_offset_0_alias
	.size		__nv_reservedSMEM_offset_0_alias, 0, 64
	.other		__nv_reservedSMEM_offset_0_alias,@"STO_CUDA_RESERVED_SHARED STV_DEFAULT"
__nv_reservedSMEM_offset_0_alias:
	.zero		0
	.zero		64


//--------------------- .nv.constant0._Z16kernel_grayscaleP6uchar4S0_ii --------------------------
	.section	.nv.constant0._Z16kernel_grayscaleP6uchar4S0_ii,"a",@progbits
	.sectionflags	@""
	.align	4
.nv.constant0._Z16kernel_grayscaleP6uchar4S0_ii:
	.zero		920


//--------------------- SYMBOLS --------------------------

	.type		.nv.reservedSmem.offset0,@object
	.size		.nv.reservedSmem.offset0,0x4
